	.headerflags	@"EF_CUDA_TEXMODE_UNIFIED EF_CUDA_64BIT_ADDRESS EF_CUDA_ACCELERATORS EF_CUDA_SM90 EF_CUDA_VIRTUAL_SM(EF_CUDA_SM90)"
	.elftype	@"ET_EXEC"


//--------------------- .nv.info                  --------------------------
	.section	.nv.info,"",@"SHT_CUDA_INFO"
	.align	4


	//----- nvinfo : EIATTR_REGCOUNT
	.align		4
        /*0000*/ 	.byte	0x04, 0x2f
        /*0002*/ 	.short	(.L_1 - .L_0)
	.align		4
.L_0:
        /*0004*/ 	.word	index@(triton_poi_fused_mean_0)
        /*0008*/ 	.word	0x0000000a


	//----- nvinfo : EIATTR_MIN_STACK_SIZE
	.align		4
.L_1:
        /*000c*/ 	.byte	0x04, 0x12
        /*000e*/ 	.short	(.L_3 - .L_2)
	.align		4
.L_2:
        /*0010*/ 	.word	index@(triton_poi_fused_mean_0)
        /*0014*/ 	.word	0x00000000


	//----- nvinfo : EIATTR_FRAME_SIZE
	.align		4
.L_3:
        /*0018*/ 	.byte	0x04, 0x11
        /*001a*/ 	.short	(.L_5 - .L_4)
	.align		4
.L_4:
        /*001c*/ 	.word	index@(triton_poi_fused_mean_0)
        /*0020*/ 	.word	0x00000000


	//----- nvinfo : EIATTR_MIN_STACK_SIZE
	.align		4
.L_5:
        /*0024*/ 	.byte	0x04, 0x12
        /*0026*/ 	.short	(.L_7 - .L_6)
	.align		4
.L_6:
        /*0028*/ 	.word	index@(triton_poi_fused_mean_0)
        /*002c*/ 	.word	0x00000000
.L_7:


//--------------------- .nv.info.triton_poi_fused_mean_0 --------------------------
	.section	.nv.info.triton_poi_fused_mean_0,"",@"SHT_CUDA_INFO"
	.sectionflags	@""
	.align	4


	//----- nvinfo : EIATTR_CUDA_API_VERSION
	.align		4
        /*0000*/ 	.byte	0x04, 0x37
        /*0002*/ 	.short	(.L_9 - .L_8)
.L_8:
        /*0004*/ 	.word	0x0000007c


	//----- nvinfo : EIATTR_KPARAM_INFO
	.align		4
.L_9:
        /*0008*/ 	.byte	0x04, 0x17
        /*000a*/ 	.short	(.L_11 - .L_10)
.L_10:
        /*000c*/ 	.word	0x00000000
        /*0010*/ 	.short	0x0002
        /*0012*/ 	.short	0x0010
        /*0014*/ 	.byte	0x00, 0xf0, 0x11, 0x00


	//----- nvinfo : EIATTR_KPARAM_INFO
	.align		4
.L_11:
        /*0018*/ 	.byte	0x04, 0x17
        /*001a*/ 	.short	(.L_13 - .L_12)
.L_12:
        /*001c*/ 	.word	0x00000000
        /*0020*/ 	.short	0x0001
        /*0022*/ 	.short	0x0008
        /*0024*/ 	.byte	0x00, 0xf4, 0x21, 0x00


	//----- nvinfo : EIATTR_KPARAM_INFO
	.align		4
.L_13:
        /*0028*/ 	.byte	0x04, 0x17
        /*002a*/ 	.short	(.L_15 - .L_14)
.L_14:
        /*002c*/ 	.word	0x00000000
        /*0030*/ 	.short	0x0000
        /*0032*/ 	.short	0x0000
        /*0034*/ 	.byte	0x00, 0xf4, 0x21, 0x00


	//----- nvinfo : EIATTR_SPARSE_MMA_MASK
	.align		4
.L_15:
        /*0038*/ 	.byte	0x03, 0x50
        /*003a*/ 	.short	0x0000


	//----- nvinfo : EIATTR_MAXREG_COUNT
	.align		4
        /*003c*/ 	.byte	0x03, 0x1b
        /*003e*/ 	.short	0x00ff


	//----- nvinfo : EIATTR_EXIT_INSTR_OFFSETS
	.align		4
        /*0040*/ 	.byte	0x04, 0x1c
        /*0042*/ 	.short	(.L_17 - .L_16)


	//   ....[0]....
.L_16:
        /*0044*/ 	.word	0x00000110


	//   ....[1]....
        /*0048*/ 	.word	0x00000130


	//----- nvinfo : EIATTR_REQNTID
	.align		4
.L_17:
        /*004c*/ 	.byte	0x04, 0x10
        /*004e*/ 	.short	(.L_19 - .L_18)
.L_18:
        /*0050*/ 	.word	0x00000020
        /*0054*/ 	.word	0x00000001
        /*0058*/ 	.word	0x00000001


	//----- nvinfo : EIATTR_CBANK_PARAM_SIZE
	.align		4
.L_19:
        /*005c*/ 	.byte	0x03, 0x19
        /*005e*/ 	.short	0x0014


	//----- nvinfo : EIATTR_PARAM_CBANK
	.align		4
        /*0060*/ 	.byte	0x04, 0x0a
        /*0062*/ 	.short	(.L_21 - .L_20)
	.align		4
.L_20:
        /*0064*/ 	.word	index@(.nv.constant0.triton_poi_fused_mean_0)
        /*0068*/ 	.short	0x0210
        /*006a*/ 	.short	0x0014


	//----- nvinfo : EIATTR_SW_WAR
	.align		4
.L_21:
        /*006c*/ 	.byte	0x04, 0x36
        /*006e*/ 	.short	(.L_23 - .L_22)
.L_22:
        /*0070*/ 	.word	0x00000008
.L_23:


//--------------------- .nv.callgraph             --------------------------
	.section	.nv.callgraph,"",@"SHT_CUDA_CALLGRAPH"
	.align	4
	.sectionentsize	8
	.align		4
        /*0000*/ 	.word	0x00000000
	.align		4
        /*0004*/ 	.word	0xffffffff
	.align		4
        /*0008*/ 	.word	0x00000000
	.align		4
        /*000c*/ 	.word	0xfffffffe
	.align		4
        /*0010*/ 	.word	0x00000000
	.align		4
        /*0014*/ 	.word	0xfffffffd
	.align		4
        /*0018*/ 	.word	0x00000000
	.align		4
        /*001c*/ 	.word	0xfffffffc


//--------------------- .text.triton_poi_fused_mean_0 --------------------------
	.section	.text.triton_poi_fused_mean_0,"ax",@progbits
	.align	128
        .global         triton_poi_fused_mean_0
        .type           triton_poi_fused_mean_0,@function
        .size           triton_poi_fused_mean_0,(.L_x_1 - triton_poi_fused_mean_0)
        .other          triton_poi_fused_mean_0,@"STO_CUDA_ENTRY STV_DEFAULT"
triton_poi_fused_mean_0:
.text.triton_poi_fused_mean_0:
[----:B------:R-:W0:Y:S02]  /*0000*/  LDC R1, c[0x0][0x28] ;  /* 0x00000a00ff017b82 */ /* 0x000e240000000800 */
[----:B------:R-:W1:Y:S01]  /*0010*/  S2R R6, SR_TID.X ;  /* 0x0000000000067919 */ /* 0x000e620000002100 */
[----:B------:R-:W2:Y:S01]  /*0020*/  LDC.64 R2, c[0x0][0x210] ;  /* 0x00008400ff027b82 */ /* 0x000ea20000000a00 */
[----:B------:R-:W-:Y:S01]  /*0030*/  ULDC.64 UR4, c[0x0][0x208] ;  /* 0x0000820000047ab9 */ /* 0x000fe20000000a00 */
[----:B------:R-:W3:Y:S06]  /*0040*/  S2R R7, SR_CTAID.X ;  /* 0x0000000000077919 */ /* 0x000eec0000002500 */
[----:B------:R-:W4:Y:S01]  /*0050*/  LDC.64 R4, c[0x0][0x218] ;  /* 0x00008600ff047b82 */ /* 0x000f220000000a00 */
[----:B-1----:R-:W-:-:S05]  /*0060*/  LOP3.LUT R0, R6, 0xf, RZ, 0xc0, !PT ;  /* 0x0000000f06007812 */ /* 0x002fca00078ec0ff */
[----:B---3--:R-:W-:Y:S02]  /*0070*/  IMAD R7, R7, 0x10, R0 ;  /* 0x0000001007077824 */ /* 0x008fe400078e0200 */
[----:B------:R-:W-:Y:S02]  /*0080*/  IMAD.MOV.U32 R0, RZ, RZ, RZ ;  /* 0x000000ffff007224 */ /* 0x000fe400078e00ff */
[C---:B--2---:R-:W-:Y:S01]  /*0090*/  IMAD.WIDE R2, R7.reuse, 0x4, R2 ;  /* 0x0000000407027825 */ /* 0x044fe200078e0202 */
[----:B------:R-:W-:-:S13]  /*00a0*/  ISETP.GE.AND P0, PT, R7, 0x10, PT ;  /* 0x000000100700780c */ /* 0x000fda0003f06270 */
[----:B------:R-:W2:Y:S01]  /*00b0*/  @!P0 LDG.E R0, desc[UR4][R2.64] ;  /* 0x0000000402008981 */ /* 0x000ea2000c1e1900 */
[----:B------:R-:W-:Y:S01]  /*00c0*/  LOP3.LUT P0, RZ, R6, 0x10, RZ, 0xc0, !PT ;  /* 0x0000001006ff7812 */ /* 0x000fe2000780c0ff */
[----:B----4-:R-:W-:-:S03]  /*00d0*/  IMAD.WIDE R4, R7, 0x4, R4 ;  /* 0x0000000407047825 */ /* 0x010fc600078e0204 */
[----:B------:R-:W-:Y:S02]  /*00e0*/  ISETP.LT.AND P0, PT, R7, 0x10, !P0 ;  /* 0x000000100700780c */ /* 0x000fe40004701270 */
[----:B--2---:R-:W-:-:S04]  /*00f0*/  FSETP.GEU.AND P1, PT, R0, RZ, PT ;  /* 0x000000ff0000720b */ /* 0x004fc80003f2e000 */
[----:B------:R-:W-:-:S07]  /*0100*/  FSEL R7, R0, RZ, P1 ;  /* 0x000000ff00077208 */ /* 0x000fce0000800000 */
[----:B------:R-:W-:Y:S05]  /*0110*/  @!P0 EXIT ;  /* 0x000000000000894d */ /* 0x000fea0003800000 */
[----:B------:R-:W-:Y:S01]  /*0120*/  STG.E desc[UR4][R4.64], R7 ;  /* 0x0000000704007986 */ /* 0x000fe2000c101904 */
[----:B------:R-:W-:Y:S05]  /*0130*/  EXIT ;  /* 0x000000000000794d */ /* 0x000fea0003800000 */
.L_x_0:
[----:B------:R-:W-:-:S00]  /*0140*/  BRA `(.L_x_0) ;  /* 0xfffffffc00fc7947 */ /* 0x000fc0000383ffff */
[----:B------:R-:W-:-:S00]  /*0150*/  NOP ;  /* 0x0000000000007918 */ /* 0x000fc00000000000 */
        /* <DEDUP_REMOVED lines=10> */
.L_x_1:


//--------------------- .nv.constant0.triton_poi_fused_mean_0 --------------------------
	.section	.nv.constant0.triton_poi_fused_mean_0,"a",@progbits
	.sectionflags	@""
	.align	4
.nv.constant0.triton_poi_fused_mean_0:
	.zero		548
